	.headerflags	@"EF_CUDA_TEXMODE_UNIFIED EF_CUDA_64BIT_ADDRESS EF_CUDA_ACCELERATORS EF_CUDA_SM90 EF_CUDA_VIRTUAL_SM(EF_CUDA_SM90)"
	.elftype	@"ET_EXEC"


//--------------------- .nv.info                  --------------------------
	.section	.nv.info,"",@"SHT_CUDA_INFO"
	.align	4


	//----- nvinfo : EIATTR_REGCOUNT
	.align		4
        /*0000*/ 	.byte	0x04, 0x2f
        /*0002*/ 	.short	(.L_3 - .L_2)
	.align		4
.L_2:
        /*0004*/ 	.word	index@(triton_poi_fused__native_batch_norm_legit_no_training__unsafe_index_add_mul_relu_sub_12)
        /*0008*/ 	.word	0x00000020


	//----- nvinfo : EIATTR_MIN_STACK_SIZE
	.align		4
.L_3:
        /*000c*/ 	.byte	0x04, 0x12
        /*000e*/ 	.short	(.L_5 - .L_4)
	.align		4
.L_4:
        /*0010*/ 	.word	index@(triton_poi_fused__native_batch_norm_legit_no_training__unsafe_index_add_mul_relu_sub_12)
        /*0014*/ 	.word	0x00000000


	//----- nvinfo : EIATTR_FRAME_SIZE
	.align		4
.L_5:
        /*0018*/ 	.byte	0x04, 0x11
        /*001a*/ 	.short	(.L_7 - .L_6)
	.align		4
.L_6:
        /*001c*/ 	.word	index@(triton_poi_fused__native_batch_norm_legit_no_training__unsafe_index_add_mul_relu_sub_12)
        /*0020*/ 	.word	0x00000000


	//----- nvinfo : EIATTR_MIN_STACK_SIZE
	.align		4
.L_7:
        /*0024*/ 	.byte	0x04, 0x12
        /*0026*/ 	.short	(.L_9 - .L_8)
	.align		4
.L_8:
        /*0028*/ 	.word	index@(triton_poi_fused__native_batch_norm_legit_no_training__unsafe_index_add_mul_relu_sub_12)
        /*002c*/ 	.word	0x00000000
.L_9:


//--------------------- .nv.info.triton_poi_fused__native_batch_norm_legit_no_training__unsafe_index_add_mul_relu_sub_12 --------------------------
	.section	.nv.info.triton_poi_fused__native_batch_norm_legit_no_training__unsafe_index_add_mul_relu_sub_12,"",@"SHT_CUDA_INFO"
	.sectionflags	@""
	.align	4


	//----- nvinfo : EIATTR_CUDA_API_VERSION
	.align		4
        /*0000*/ 	.byte	0x04, 0x37
        /*0002*/ 	.short	(.L_11 - .L_10)
.L_10:
        /*0004*/ 	.word	0x0000007c


	//----- nvinfo : EIATTR_KPARAM_INFO
	.align		4
.L_11:
        /*0008*/ 	.byte	0x04, 0x17
        /*000a*/ 	.short	(.L_13 - .L_12)
.L_12:
        /*000c*/ 	.word	0x00000000
        /*0010*/ 	.short	0x000f
        /*0012*/ 	.short	0x0078
        /*0014*/ 	.byte	0x00, 0xf0, 0x11, 0x00


	//----- nvinfo : EIATTR_KPARAM_INFO
	.align		4
.L_13:
        /*0018*/ 	.byte	0x04, 0x17
        /*001a*/ 	.short	(.L_15 - .L_14)
.L_14:
        /*001c*/ 	.word	0x00000000
        /*0020*/ 	.short	0x000e
        /*0022*/ 	.short	0x0070
        /*0024*/ 	.byte	0x00, 0xf4, 0x21, 0x00


	//----- nvinfo : EIATTR_KPARAM_INFO
	.align		4
.L_15:
        /*0028*/ 	.byte	0x04, 0x17
        /*002a*/ 	.short	(.L_17 - .L_16)
.L_16:
        /*002c*/ 	.word	0x00000000
        /*0030*/ 	.short	0x000d
        /*0032*/ 	.short	0x0068
        /*0034*/ 	.byte	0x00, 0xf4, 0x21, 0x00


	//----- nvinfo : EIATTR_KPARAM_INFO
	.align		4
.L_17:
        /*0038*/ 	.byte	0x04, 0x17
        /*003a*/ 	.short	(.L_19 - .L_18)
.L_18:
        /*003c*/ 	.word	0x00000000
        /*0040*/ 	.short	0x000c
        /*0042*/ 	.short	0x0060
        /*0044*/ 	.byte	0x00, 0xf4, 0x21, 0x00


	//----- nvinfo : EIATTR_KPARAM_INFO
	.align		4
.L_19:
        /*0048*/ 	.byte	0x04, 0x17
        /*004a*/ 	.short	(.L_21 - .L_20)
.L_20:
        /*004c*/ 	.word	0x00000000
        /*0050*/ 	.short	0x000b
        /*0052*/ 	.short	0x0058
        /*0054*/ 	.byte	0x00, 0xf4, 0x21, 0x00


	//----- nvinfo : EIATTR_KPARAM_INFO
	.align		4
.L_21:
        /*0058*/ 	.byte	0x04, 0x17
        /*005a*/ 	.short	(.L_23 - .L_22)
.L_22:
        /*005c*/ 	.word	0x00000000
        /*0060*/ 	.short	0x000a
        /*0062*/ 	.short	0x0050
        /*0064*/ 	.byte	0x00, 0xf4, 0x21, 0x00


	//----- nvinfo : EIATTR_KPARAM_INFO
	.align		4
.L_23:
        /*0068*/ 	.byte	0x04, 0x17
        /*006a*/ 	.short	(.L_25 - .L_24)
.L_24:
        /*006c*/ 	.word	0x00000000
        /*0070*/ 	.short	0x0009
        /*0072*/ 	.short	0x0048
        /*0074*/ 	.byte	0x00, 0xf4, 0x21, 0x00


	//----- nvinfo : EIATTR_KPARAM_INFO
	.align		4
.L_25:
        /*0078*/ 	.byte	0x04, 0x17
        /*007a*/ 	.short	(.L_27 - .L_26)
.L_26:
        /*007c*/ 	.word	0x00000000
        /*0080*/ 	.short	0x0008
        /*0082*/ 	.short	0x0040
        /*0084*/ 	.byte	0x00, 0xf4, 0x21, 0x00


	//----- nvinfo : EIATTR_KPARAM_INFO
	.align		4
.L_27:
        /*0088*/ 	.byte	0x04, 0x17
        /*008a*/ 	.short	(.L_29 - .L_28)
.L_28:
        /*008c*/ 	.word	0x00000000
        /*0090*/ 	.short	0x0007
        /*0092*/ 	.short	0x0038
        /*0094*/ 	.byte	0x00, 0xf4, 0x21, 0x00


	//----- nvinfo : EIATTR_KPARAM_INFO
	.align		4
.L_29:
        /*0098*/ 	.byte	0x04, 0x17
        /*009a*/ 	.short	(.L_31 - .L_30)
.L_30:
        /*009c*/ 	.word	0x00000000
        /*00a0*/ 	.short	0x0006
        /*00a2*/ 	.short	0x0030
        /*00a4*/ 	.byte	0x00, 0xf4, 0x21, 0x00


	//----- nvinfo : EIATTR_KPARAM_INFO
	.align		4
.L_31:
        /*00a8*/ 	.byte	0x04, 0x17
        /*00aa*/ 	.short	(.L_33 - .L_32)
.L_32:
        /*00ac*/ 	.word	0x00000000
        /*00b0*/ 	.short	0x0005
        /*00b2*/ 	.short	0x0028
        /*00b4*/ 	.byte	0x00, 0xf4, 0x21, 0x00


	//----- nvinfo : EIATTR_KPARAM_INFO
	.align		4
.L_33:
        /*00b8*/ 	.byte	0x04, 0x17
        /*00ba*/ 	.short	(.L_35 - .L_34)
.L_34:
        /*00bc*/ 	.word	0x00000000
        /*00c0*/ 	.short	0x0004
        /*00c2*/ 	.short	0x0020
        /*00c4*/ 	.byte	0x00, 0xf4, 0x21, 0x00


	//----- nvinfo : EIATTR_KPARAM_INFO
	.align		4
.L_35:
        /*00c8*/ 	.byte	0x04, 0x17
        /*00ca*/ 	.short	(.L_37 - .L_36)
.L_36:
        /*00cc*/ 	.word	0x00000000
        /*00d0*/ 	.short	0x0003
        /*00d2*/ 	.short	0x0018
        /*00d4*/ 	.byte	0x00, 0xf4, 0x21, 0x00


	//----- nvinfo : EIATTR_KPARAM_INFO
	.align		4
.L_37:
        /*00d8*/ 	.byte	0x04, 0x17
        /*00da*/ 	.short	(.L_39 - .L_38)
.L_38:
        /*00dc*/ 	.word	0x00000000
        /*00e0*/ 	.short	0x0002
        /*00e2*/ 	.short	0x0010
        /*00e4*/ 	.byte	0x00, 0xf4, 0x21, 0x00


	//----- nvinfo : EIATTR_KPARAM_INFO
	.align		4
.L_39:
        /*00e8*/ 	.byte	0x04, 0x17
        /*00ea*/ 	.short	(.L_41 - .L_40)
.L_40:
        /*00ec*/ 	.word	0x00000000
        /*00f0*/ 	.short	0x0001
        /*00f2*/ 	.short	0x0008
        /*00f4*/ 	.byte	0x00, 0xf4, 0x21, 0x00


	//----- nvinfo : EIATTR_KPARAM_INFO
	.align		4
.L_41:
        /*00f8*/ 	.byte	0x04, 0x17
        /*00fa*/ 	.short	(.L_43 - .L_42)
.L_42:
        /*00fc*/ 	.word	0x00000000
        /*0100*/ 	.short	0x0000
        /*0102*/ 	.short	0x0000
        /*0104*/ 	.byte	0x00, 0xf4, 0x21, 0x00


	//----- nvinfo : EIATTR_SPARSE_MMA_MASK
	.align		4
.L_43:
        /*0108*/ 	.byte	0x03, 0x50
        /*010a*/ 	.short	0x0000


	//----- nvinfo : EIATTR_MAXREG_COUNT
	.align		4
        /*010c*/ 	.byte	0x03, 0x1b
        /*010e*/ 	.short	0x00ff


	//----- nvinfo : EIATTR_EXIT_INSTR_OFFSETS
	.align		4
        /*0110*/ 	.byte	0x04, 0x1c
        /*0112*/ 	.short	(.L_45 - .L_44)


	//   ....[0]....
.L_44:
        /*0114*/ 	.word	0x00000830


	//----- nvinfo : EIATTR_REQNTID
	.align		4
.L_45:
        /*0118*/ 	.byte	0x04, 0x10
        /*011a*/ 	.short	(.L_47 - .L_46)
.L_46:
        /*011c*/ 	.word	0x00000080
        /*0120*/ 	.word	0x00000001
        /*0124*/ 	.word	0x00000001


	//----- nvinfo : EIATTR_CBANK_PARAM_SIZE
	.align		4
.L_47:
        /*0128*/ 	.byte	0x03, 0x19
        /*012a*/ 	.short	0x007c


	//----- nvinfo : EIATTR_PARAM_CBANK
	.align		4
        /*012c*/ 	.byte	0x04, 0x0a
        /*012e*/ 	.short	(.L_49 - .L_48)
	.align		4
.L_48:
        /*0130*/ 	.word	index@(.nv.constant0.triton_poi_fused__native_batch_norm_legit_no_training__unsafe_index_add_mul_relu_sub_12)
        /*0134*/ 	.short	0x0210
        /*0136*/ 	.short	0x007c


	//----- nvinfo : EIATTR_SW_WAR
	.align		4
.L_49:
        /*0138*/ 	.byte	0x04, 0x36
        /*013a*/ 	.short	(.L_51 - .L_50)
.L_50:
        /*013c*/ 	.word	0x00000008
.L_51:


//--------------------- .nv.callgraph             --------------------------
	.section	.nv.callgraph,"",@"SHT_CUDA_CALLGRAPH"
	.align	4
	.sectionentsize	8
	.align		4
        /*0000*/ 	.word	0x00000000
	.align		4
        /*0004*/ 	.word	0xffffffff
	.align		4
        /*0008*/ 	.word	0x00000000
	.align		4
        /*000c*/ 	.word	0xfffffffe
	.align		4
        /*0010*/ 	.word	0x00000000
	.align		4
        /*0014*/ 	.word	0xfffffffd
	.align		4
        /*0018*/ 	.word	0x00000000
	.align		4
        /*001c*/ 	.word	0xfffffffc


//--------------------- .nv.constant4             --------------------------
	.section	.nv.constant4,"a",@progbits
	.align	8
	.align		8
.nv.constant4:
        /*0000*/ 	.dword	_$_str
	.align		8
        /*0008*/ 	.dword	_$_str_$_2


//--------------------- .text.triton_poi_fused__native_batch_norm_legit_no_training__unsafe_index_add_mul_relu_sub_12 --------------------------
	.section	.text.triton_poi_fused__native_batch_norm_legit_no_training__unsafe_index_add_mul_relu_sub_12,"ax",@progbits
	.align	128
        .global         triton_poi_fused__native_batch_norm_legit_no_training__unsafe_index_add_mul_relu_sub_12
        .type           triton_poi_fused__native_batch_norm_legit_no_training__unsafe_index_add_mul_relu_sub_12,@function
        .size           triton_poi_fused__native_batch_norm_legit_no_training__unsafe_index_add_mul_relu_sub_12,(.L_x_1 - triton_poi_fused__native_batch_norm_legit_no_training__unsafe_index_add_mul_relu_sub_12)
        .other          triton_poi_fused__native_batch_norm_legit_no_training__unsafe_index_add_mul_relu_sub_12,@"STO_CUDA_ENTRY STV_DEFAULT"
triton_poi_fused__native_batch_norm_legit_no_training__unsafe_index_add_mul_relu_sub_12:
.text.triton_poi_fused__native_batch_norm_legit_no_training__unsafe_index_add_mul_relu_sub_12:
[----:B------:R-:W-:Y:S01]  /*0000*/  LDC R1, c[0x0][0x28] ;  /* 0x00000a00ff017b82 */ /* 0x000fe20000000800 */
[----:B------:R-:W1:Y:S07]  /*0010*/  S2R R3, SR_TID.X ;  /* 0x0000000000037919 */ /* 0x000e6e0000002100 */
[----:B------:R-:W2:Y:S01]  /*0020*/  LDC.64 R14, c[0x0][0x248] ;  /* 0x00009200ff0e7b82 */ /* 0x000ea20000000a00 */
[----:B------:R-:W-:Y:S01]  /*0030*/  ULDC.64 UR4, c[0x0][0x208] ;  /* 0x0000820000047ab9 */ /* 0x000fe20000000a00 */
[----:B------:R-:W-:Y:S01]  /*0040*/  ULDC.64 UR6, c[0x0][0x258] ;  /* 0x0000960000067ab9 */ /* 0x000fe20000000a00 */
[----:B------:R-:W3:Y:S05]  /*0050*/  S2R R0, SR_CTAID.X ;  /* 0x0000000000007919 */ /* 0x000eea0000002500 */
[----:B------:R-:W4:Y:S08]  /*0060*/  LDC.64 R10, c[0x0][0x250] ;  /* 0x00009400ff0a7b82 */ /* 0x000f300000000a00 */
[----:B------:R-:W5:Y:S08]  /*0070*/  LDC.64 R8, c[0x0][0x270] ;  /* 0x00009c00ff087b82 */ /* 0x000f700000000a00 */
[----:B------:R-:W4:Y:S01]  /*0080*/  LDC.64 R20, c[0x0][0x218] ;  /* 0x00008600ff147b82 */ /* 0x000f220000000a00 */
[----:B-1----:R-:W-:-:S07]  /*0090*/  LOP3.LUT R3, R3, 0x7f, RZ, 0xc0, !PT ;  /* 0x0000007f03037812 */ /* 0x002fce00078ec0ff */
[----:B------:R-:W1:Y:S01]  /*00a0*/  LDC.64 R18, c[0x0][0x220] ;  /* 0x00008800ff127b82 */ /* 0x000e620000000a00 */
[----:B---3--:R-:W-:-:S07]  /*00b0*/  IMAD R2, R0, 0x80, R3 ;  /* 0x0000008000027824 */ /* 0x008fce00078e0203 */
[----:B------:R-:W3:Y:S01]  /*00c0*/  LDC.64 R16, c[0x0][0x230] ;  /* 0x00008c00ff107b82 */ /* 0x000ee20000000a00 */
[----:B------:R-:W-:-:S04]  /*00d0*/  SHF.R.S32.HI R3, RZ, 0x1f, R2 ;  /* 0x0000001fff037819 */ /* 0x000fc80000011402 */
[----:B------:R-:W-:-:S04]  /*00e0*/  LEA.HI R3, R3, R2, RZ, 0x4 ;  /* 0x0000000203037211 */ /* 0x000fc800078f20ff */
[----:B------:R-:W-:-:S04]  /*00f0*/  SHF.R.S32.HI R6, RZ, 0x4, R3 ;  /* 0x00000004ff067819 */ /* 0x000fc80000011403 */
[----:B------:R-:W-:-:S04]  /*0100*/  LEA.HI R4, R6, R6, RZ, 0x4 ;  /* 0x0000000606047211 */ /* 0x000fc800078f20ff */
[----:B------:R-:W-:Y:S02]  /*0110*/  LOP3.LUT R7, R4, 0xfffffff0, RZ, 0xc0, !PT ;  /* 0xfffffff004077812 */ /* 0x000fe400078ec0ff */
[----:B------:R-:W1:Y:S03]  /*0120*/  LDC.64 R4, c[0x0][0x260] ;  /* 0x00009800ff047b82 */ /* 0x000e660000000a00 */
[----:B------:R-:W-:Y:S01]  /*0130*/  IMAD.IADD R6, R6, 0x1, -R7 ;  /* 0x0000000106067824 */ /* 0x000fe200078e0a07 */
[----:B------:R-:W-:-:S03]  /*0140*/  LOP3.LUT R7, R3, 0xfffffff0, RZ, 0xc0, !PT ;  /* 0xfffffff003077812 */ /* 0x000fc600078ec0ff */
[----:B--2---:R-:W-:-:S04]  /*0150*/  IMAD.WIDE R14, R6, 0x8, R14 ;  /* 0x00000008060e7825 */ /* 0x004fc800078e020e */
[----:B------:R-:W-:Y:S02]  /*0160*/  IMAD.IADD R7, R2, 0x1, -R7 ;  /* 0x0000000102077824 */ /* 0x000fe400078e0a07 */
[----:B------:R-:W2:Y:S02]  /*0170*/  LDG.E.EL.64 R14, desc[UR4][R14.64] ;  /* 0x000000040e0e7981 */ /* 0x000ea4000c2e1b00 */
[----:B----4-:R-:W-:-:S04]  /*0180*/  IMAD.WIDE R12, R7, 0x8, R10 ;  /* 0x00000008070c7825 */ /* 0x010fc800078e020a */
[----:B-----5:R-:W-:Y:S02]  /*0190*/  IMAD.WIDE R10, R6, 0x8, R8 ;  /* 0x00000008060a7825 */ /* 0x020fe400078e0208 */
[----:B------:R-:W4:Y:S04]  /*01a0*/  LDG.E.EL.64 R12, desc[UR4][R12.64] ;  /* 0x000000040c0c7981 */ /* 0x000f28000c2e1b00 */
[----:B------:R-:W5:Y:S01]  /*01b0*/  LDG.E.EL.64 R10, desc[UR4][R10.64] ;  /* 0x000000040a0a7981 */ /* 0x000f62000c2e1b00 */
[----:B01----:R-:W-:Y:S01]  /*01c0*/  IMAD.WIDE R8, R7, 0x8, R4 ;  /* 0x0000000807087825 */ /* 0x003fe200078e0204 */
[----:B------:R-:W-:Y:S01]  /*01d0*/  SHF.R.S32.HI R3, RZ, 0x18, R0 ;  /* 0x00000018ff037819 */ /* 0x000fe20000011400 */
[----:B------:R-:W0:Y:S04]  /*01e0*/  LDC.64 R4, c[0x0][0x228] ;  /* 0x00008a00ff047b82 */ /* 0x000e280000000a00 */
[----:B------:R-:W4:Y:S01]  /*01f0*/  LDG.E.EL.64 R8, desc[UR4][R8.64] ;  /* 0x0000000408087981 */ /* 0x000f22000c2e1b00 */
[----:B------:R-:W-:-:S04]  /*0200*/  SGXT R3, R3, 0x1 ;  /* 0x000000010303781a */ /* 0x000fc80000000200 */
[----:B------:R-:W-:-:S04]  /*0210*/  LEA.HI R3, R3, R2, RZ, 0x8 ;  /* 0x0000000203037211 */ /* 0x000fc800078f40ff */
[----:B------:R-:W-:-:S04]  /*0220*/  SHF.R.S32.HI R25, RZ, 0x8, R3 ;  /* 0x00000008ff197819 */ /* 0x000fc80000011403 */
[----:B------:R-:W-:-:S04]  /*0230*/  LEA.HI R0, R25, R25, RZ, 0x2 ;  /* 0x0000001919007211 */ /* 0x000fc800078f10ff */
[----:B------:R-:W-:-:S04]  /*0240*/  LOP3.LUT R0, R0, 0xfffffffc, RZ, 0xc0, !PT ;  /* 0xfffffffc00007812 */ /* 0x000fc800078ec0ff */
[----:B------:R-:W-:-:S05]  /*0250*/  IADD3 R27, R25, -R0, RZ ;  /* 0x80000000191b7210 */ /* 0x000fca0007ffe0ff */
[----:B0-----:R-:W-:-:S05]  /*0260*/  IMAD.WIDE R22, R27, 0x4, R4 ;  /* 0x000000041b167825 */ /* 0x001fca00078e0204 */
[----:B------:R4:W4:Y:S01]  /*0270*/  LDG.E.EL R3, desc[UR4][R22.64] ;  /* 0x0000000416037981 */ /* 0x000922000c2e1900 */
[----:B------:R-:W-:-:S04]  /*0280*/  IMAD.WIDE R20, R2, 0x4, R20 ;  /* 0x0000000402147825 */ /* 0x000fc800078e0214 */
[C---:B------:R-:W-:Y:S01]  /*0290*/  IMAD.WIDE R18, R27.reuse, 0x4, R18 ;  /* 0x000000041b127825 */ /* 0x040fe200078e0212 */
[----:B------:R0:W4:Y:S03]  /*02a0*/  LDG.E R5, desc[UR4][R20.64] ;  /* 0x0000000414057981 */ /* 0x000126000c1e1900 */
[----:B---3--:R-:W-:Y:S01]  /*02b0*/  IMAD.WIDE R16, R27, 0x4, R16 ;  /* 0x000000041b107825 */ /* 0x008fe200078e0210 */
[----:B------:R1:W3:Y:S04]  /*02c0*/  LDG.E.EL R0, desc[UR4][R18.64] ;  /* 0x0000000412007981 */ /* 0x0002e8000c2e1900 */
[----:B------:R0:W3:Y:S01]  /*02d0*/  LDG.E.EL R4, desc[UR4][R16.64] ;  /* 0x0000000410047981 */ /* 0x0000e2000c2e1900 */
[----:B------:R-:W-:Y:S01]  /*02e0*/  IMAD.SHL.U32 R25, R25, 0x40, RZ ;  /* 0x0000004019197824 */ /* 0x000fe200078e00ff */
[----:B--2---:R-:W-:-:S04]  /*02f0*/  SHF.R.U32.HI R29, RZ, 0x1c, R15 ;  /* 0x0000001cff1d7819 */ /* 0x004fc8000001160f */
[----:B------:R-:W-:-:S04]  /*0300*/  LOP3.LUT R29, R29, 0x8, RZ, 0xc0, !PT ;  /* 0x000000081d1d7812 */ /* 0x000fc800078ec0ff */
[----:B------:R-:W-:Y:S02]  /*0310*/  IADD3 R24, P0, R14, R29, RZ ;  /* 0x0000001d0e187210 */ /* 0x000fe40007f1e0ff */
[----:B-----5:R-:W-:Y:S02]  /*0320*/  SHF.R.U32.HI R14, RZ, 0x1c, R11 ;  /* 0x0000001cff0e7819 */ /* 0x020fe4000001160b */
[----:B----4-:R-:W-:Y:S02]  /*0330*/  LEA R23, P1, R12, UR6, 0x2 ;  /* 0x000000060c177c11 */ /* 0x010fe4000f8210ff */
[----:B0-----:R-:W-:Y:S02]  /*0340*/  LOP3.LUT R21, R14, 0x8, RZ, 0xc0, !PT ;  /* 0x000000080e157812 */ /* 0x001fe400078ec0ff */
[--C-:B------:R-:W-:Y:S02]  /*0350*/  SHF.R.U32.HI R22, RZ, 0x1a, R13.reuse ;  /* 0x0000001aff167819 */ /* 0x100fe4000001160d */
[----:B------:R-:W-:-:S02]  /*0360*/  LEA.HI.X R20, R12, UR7, R13, 0x2, P1 ;  /* 0x000000070c147c11 */ /* 0x000fc400088f140d */
[----:B------:R-:W-:Y:S02]  /*0370*/  IADD3 R13, P2, R10, R21, RZ ;  /* 0x000000150a0d7210 */ /* 0x000fe40007f5e0ff */
[----:B-1----:R-:W-:Y:S01]  /*0380*/  SHF.R.U32.HI R18, RZ, 0x1a, R9 ;  /* 0x0000001aff127819 */ /* 0x002fe20000011609 */
[----:B------:R-:W-:Y:S01]  /*0390*/  IMAD.X R15, RZ, RZ, R15, P0 ;  /* 0x000000ffff0f7224 */ /* 0x000fe200000e060f */
[----:B------:R-:W-:Y:S01]  /*03a0*/  LEA R17, P1, R8, UR6, 0x2 ;  /* 0x0000000608117c11 */ /* 0x000fe2000f8210ff */
[----:B------:R-:W-:Y:S01]  /*03b0*/  IMAD.X R16, RZ, RZ, R11, P2 ;  /* 0x000000ffff107224 */ /* 0x000fe200010e060b */
[----:B------:R-:W-:Y:S01]  /*03c0*/  LOP3.LUT R22, R22, 0x20, RZ, 0xc0, !PT ;  /* 0x0000002016167812 */ /* 0x000fe200078ec0ff */
[----:B------:R-:W0:Y:S01]  /*03d0*/  LDC.64 R10, c[0x0][0x240] ;  /* 0x00009000ff0a7b82 */ /* 0x000e220000000a00 */
[----:B------:R-:W-:Y:S02]  /*03e0*/  LOP3.LUT R18, R18, 0x20, RZ, 0xc0, !PT ;  /* 0x0000002012127812 */ /* 0x000fe400078ec0ff */
[----:B------:R-:W-:-:S02]  /*03f0*/  LEA.HI.X R12, R8, UR7, R9, 0x2, P1 ;  /* 0x00000007080c7c11 */ /* 0x000fc400088f1409 */
[----:B------:R-:W-:Y:S02]  /*0400*/  IADD3 R14, P0, R22, R23, RZ ;  /* 0x00000017160e7210 */ /* 0x000fe40007f1e0ff */
[----:B------:R-:W-:Y:S01]  /*0410*/  IADD3 R18, P1, R18, R17, RZ ;  /* 0x0000001112127210 */ /* 0x000fe20007f3e0ff */
[----:B------:R-:W1:Y:S01]  /*0420*/  LDC.64 R22, c[0x0][0x238] ;  /* 0x00008e00ff167b82 */ /* 0x000e620000000a00 */
[C---:B------:R-:W-:Y:S02]  /*0430*/  SHF.L.U64.HI R17, R24.reuse, 0x5, R15 ;  /* 0x0000000518117819 */ /* 0x040fe4000001020f */
[C---:B------:R-:W-:Y:S01]  /*0440*/  SHF.L.U64.HI R19, R13.reuse, 0x5, R16 ;  /* 0x000000050d137819 */ /* 0x040fe20000010210 */
[----:B------:R-:W-:Y:S01]  /*0450*/  IMAD.SHL.U32 R13, R13, 0x20, RZ ;  /* 0x000000200d0d7824 */ /* 0x000fe200078e00ff */
[----:B------:R-:W-:Y:S01]  /*0460*/  SHF.L.U32 R15, R24, 0x5, RZ ;  /* 0x00000005180f7819 */ /* 0x000fe200000006ff */
[----:B------:R-:W-:Y:S01]  /*0470*/  IMAD.X R20, RZ, RZ, R20, P0 ;  /* 0x000000ffff147224 */ /* 0x000fe200000e0614 */
[----:B------:R-:W-:Y:S01]  /*0480*/  IADD3.X R24, RZ, R12, RZ, P1, !PT ;  /* 0x0000000cff187210 */ /* 0x000fe20000ffe4ff */
[----:B------:R-:W2:Y:S01]  /*0490*/  LDC.64 R8, c[0x0][0x268] ;  /* 0x00009a00ff087b82 */ /* 0x000ea20000000a00 */
[----:B------:R-:W-:-:S02]  /*04a0*/  IADD3 R12, P0, R15, R14, RZ ;  /* 0x0000000e0f0c7210 */ /* 0x000fc40007f1e0ff */
[----:B------:R-:W-:Y:S02]  /*04b0*/  IADD3 R14, P2, R13, R14, RZ ;  /* 0x0000000e0d0e7210 */ /* 0x000fe40007f5e0ff */
[----:B------:R-:W-:Y:S02]  /*04c0*/  IADD3 R16, P1, R18, R15, RZ ;  /* 0x0000000f12107210 */ /* 0x000fe40007f3e0ff */
[----:B------:R-:W-:Y:S01]  /*04d0*/  IADD3 R18, P3, R13, R18, RZ ;  /* 0x000000120d127210 */ /* 0x000fe20007f7e0ff */
[--C-:B------:R-:W-:Y:S02]  /*04e0*/  IMAD.X R13, R17, 0x1, R20.reuse, P0 ;  /* 0x00000001110d7824 */ /* 0x100fe400000e0614 */
[C---:B------:R-:W-:Y:S02]  /*04f0*/  IMAD.X R15, R19.reuse, 0x1, R20, P2 ;  /* 0x00000001130f7824 */ /* 0x040fe400010e0614 */
[----:B------:R-:W4:Y:S01]  /*0500*/  LDC.64 R20, c[0x0][0x278] ;  /* 0x00009e00ff147b82 */ /* 0x000f220000000a00 */
[----:B------:R-:W-:Y:S01]  /*0510*/  IADD3.X R17, R24, R17, RZ, P1, !PT ;  /* 0x0000001118117210 */ /* 0x000fe20000ffe4ff */
[----:B------:R-:W-:-:S02]  /*0520*/  IMAD.X R19, R19, 0x1, R24, P3 ;  /* 0x0000000113137824 */ /* 0x000fc400018e0618 */
[----:B------:R-:W-:-:S04]  /*0530*/  IMAD.WIDE R12, R25, 0x4, R12 ;  /* 0x00000004190c7825 */ /* 0x000fc800078e020c */
[C---:B------:R-:W-:Y:S02]  /*0540*/  IMAD.WIDE R14, R25.reuse, 0x4, R14 ;  /* 0x00000004190e7825 */ /* 0x040fe400078e020e */
[----:B------:R5:W3:Y:S02]  /*0550*/  LDG.E.EL R12, desc[UR4][R12.64] ;  /* 0x000000040c0c7981 */ /* 0x000ae4000c2e1900 */
[C---:B------:R-:W-:Y:S02]  /*0560*/  IMAD.WIDE R16, R25.reuse, 0x4, R16 ;  /* 0x0000000419107825 */ /* 0x040fe400078e0210 */
[----:B------:R-:W3:Y:S02]  /*0570*/  LDG.E.EL R14, desc[UR4][R14.64] ;  /* 0x000000040e0e7981 */ /* 0x000ee4000c2e1900 */
[----:B------:R-:W-:Y:S02]  /*0580*/  IMAD.WIDE R18, R25, 0x4, R18 ;  /* 0x0000000419127825 */ /* 0x000fe400078e0212 */
[----:B------:R-:W3:Y:S02]  /*0590*/  LDG.E.EL R17, desc[UR4][R16.64] ;  /* 0x0000000410117981 */ /* 0x000ee4000c2e1900 */
[----:B-1----:R-:W-:-:S02]  /*05a0*/  IMAD.WIDE R22, R27, 0x4, R22 ;  /* 0x000000041b167825 */ /* 0x002fc400078e0216 */
[----:B------:R-:W3:Y:S02]  /*05b0*/  LDG.E.EL R19, desc[UR4][R18.64] ;  /* 0x0000000412137981 */ /* 0x000ee4000c2e1900 */
[----:B--2---:R-:W-:Y:S02]  /*05c0*/  IMAD.WIDE R8, R7, 0x4, R8 ;  /* 0x0000000407087825 */ /* 0x004fe400078e0208 */
[----:B------:R-:W2:Y:S02]  /*05d0*/  LDG.E.EL R23, desc[UR4][R22.64] ;  /* 0x0000000416177981 */ /* 0x000ea4000c2e1900 */
[----:B0-----:R-:W-:Y:S02]  /*05e0*/  IMAD.WIDE R10, R2, 0x4, R10 ;  /* 0x00000004020a7825 */ /* 0x001fe400078e020a */
[----:B------:R-:W2:Y:S02]  /*05f0*/  LDG.E.EL R9, desc[UR4][R8.64] ;  /* 0x0000000408097981 */ /* 0x000ea4000c2e1900 */
[----:B----4-:R-:W-:-:S02]  /*0600*/  IMAD.WIDE R20, R6, 0x4, R20 ;  /* 0x0000000406147825 */ /* 0x010fc400078e0214 */
[----:B------:R0:W4:Y:S04]  /*0610*/  LDG.E R24, desc[UR4][R10.64] ;  /* 0x000000040a187981 */ /* 0x000128000c1e1900 */
[----:B------:R-:W4:Y:S01]  /*0620*/  LDG.E.EL R20, desc[UR4][R20.64] ;  /* 0x0000000414147981 */ /* 0x000f22000c2e1900 */
[----:B------:R-:W-:-:S04]  /*0630*/  FADD R3, R3, 9.9999997473787516356e-06 ;  /* 0x3727c5ac03037421 */ /* 0x000fc80000000000 */
[----:B-----5:R-:W1:Y:S01]  /*0640*/  MUFU.SQRT R13, R3 ;  /* 0x00000003000d7308 */ /* 0x020e620000002000 */
[----:B------:R-:W-:Y:S01]  /*0650*/  HFMA2.MMA R6, -RZ, RZ, 1.625, 0 ;  /* 0x3e800000ff067435 */ /* 0x000fe200000001ff */
[----:B---3--:R-:W-:Y:S01]  /*0660*/  FADD R0, R5, -R0 ;  /* 0x8000000005007221 */ /* 0x008fe20000000000 */
[----:B0-----:R-:W0:Y:S01]  /*0670*/  LDC.64 R10, c[0x0][0x280] ;  /* 0x0000a000ff0a7b82 */ /* 0x001e220000000a00 */
[C---:B-1----:R-:W-:Y:S02]  /*0680*/  FSETP.GT.AND P0, PT, R13.reuse, 8.50705917302346158658e+37, PT ;  /* 0x7e8000000d00780b */ /* 0x042fe40003f04000 */
[----:B------:R-:W-:-:S11]  /*0690*/  FSETP.GEU.AND P1, PT, R13, 1.175494350822287508e-38, PT ;  /* 0x008000000d00780b */ /* 0x000fd60003f2e000 */
[----:B------:R-:W-:-:S04]  /*06a0*/  @P0 FMUL R13, R13, 0.25 ;  /* 0x3e8000000d0d0820 */ /* 0x000fc80000400000 */
[----:B------:R-:W-:-:S06]  /*06b0*/  @!P1 FMUL R13, R13, 16777216 ;  /* 0x4b8000000d0d9820 */ /* 0x000fcc0000400000 */
[----:B------:R-:W1:Y:S01]  /*06c0*/  MUFU.RCP R13, R13 ;  /* 0x0000000d000d7308 */ /* 0x000e620000001000 */
[----:B------:R-:W-:-:S05]  /*06d0*/  FSEL R6, R6, 1, P0 ;  /* 0x3f80000006067808 */ /* 0x000fca0000000000 */
[----:B------:R-:W-:-:S04]  /*06e0*/  @!P1 FMUL R6, R6, 16777216 ;  /* 0x4b80000006069820 */ /* 0x000fc80000400000 */
[----:B-1----:R-:W-:Y:S02]  /*06f0*/  FMUL R15, R13, R6 ;  /* 0x000000060d0f7220 */ /* 0x002fe40000400000 */
[----:B------:R-:W1:Y:S02]  /*0700*/  LDC.64 R6, c[0x0][0x210] ;  /* 0x00008400ff067b82 */ /* 0x000e640000000a00 */
[----:B------:R-:W-:Y:S01]  /*0710*/  FMUL R0, R0, R15 ;  /* 0x0000000f00007220 */ /* 0x000fe20000400000 */
[----:B0-----:R-:W-:-:S04]  /*0720*/  IMAD.WIDE R10, R2, 0x4, R10 ;  /* 0x00000004020a7825 */ /* 0x001fc800078e020a */
[----:B-1----:R-:W-:-:S04]  /*0730*/  IMAD.WIDE R6, R2, 0x4, R6 ;  /* 0x0000000402067825 */ /* 0x002fc800078e0206 */
[----:B------:R-:W-:Y:S01]  /*0740*/  FADD R17, -R12, R17 ;  /* 0x000000110c117221 */ /* 0x000fe20000000100 */
[----:B------:R-:W-:Y:S01]  /*0750*/  FADD R19, -R14, R19 ;  /* 0x000000130e137221 */ /* 0x000fe20000000100 */
[----:B--2---:R-:W-:Y:S02]  /*0760*/  FFMA R23, R4, R0, R23 ;  /* 0x0000000004177223 */ /* 0x004fe40000000017 */
[C---:B------:R-:W-:Y:S01]  /*0770*/  FFMA R17, R9.reuse, R17, R12 ;  /* 0x0000001109117223 */ /* 0x040fe2000000000c */
[----:B------:R-:W-:Y:S01]  /*0780*/  FFMA R14, R9, R19, R14 ;  /* 0x00000013090e7223 */ /* 0x000fe2000000000e */
[----:B----4-:R-:W-:Y:S01]  /*0790*/  FADD R0, R24, R23 ;  /* 0x0000001718007221 */ /* 0x010fe20000000000 */
[----:B------:R-:W-:Y:S02]  /*07a0*/  FSETP.GEU.AND P0, PT, R23, -R24, PT ;  /* 0x800000181700720b */ /* 0x000fe40003f0e000 */
[----:B------:R-:W-:Y:S02]  /*07b0*/  FADD R14, -R17, R14 ;  /* 0x0000000e110e7221 */ /* 0x000fe40000000100 */
[----:B------:R-:W-:-:S02]  /*07c0*/  FSEL R3, R0, RZ, P0 ;  /* 0x000000ff00037208 */ /* 0x000fc40000000000 */
[----:B------:R-:W-:-:S04]  /*07d0*/  FFMA R14, R20, R14, R17 ;  /* 0x0000000e140e7223 */ /* 0x000fc80000000011 */
[C---:B------:R-:W-:Y:S01]  /*07e0*/  FADD R0, R3.reuse, R14 ;  /* 0x0000000e03007221 */ /* 0x040fe20000000000 */
[----:B------:R-:W-:-:S04]  /*07f0*/  FSETP.GEU.AND P0, PT, R3, -R14, PT ;  /* 0x8000000e0300720b */ /* 0x000fc80003f0e000 */
[----:B------:R-:W-:Y:S01]  /*0800*/  FSEL R5, R0, RZ, P0 ;  /* 0x000000ff00057208 */ /* 0x000fe20000000000 */
[----:B------:R-:W-:Y:S04]  /*0810*/  STG.E desc[UR4][R10.64], R3 ;  /* 0x000000030a007986 */ /* 0x000fe8000c101904 */
[----:B------:R-:W-:Y:S01]  /*0820*/  STG.E desc[UR4][R6.64], R5 ;  /* 0x0000000506007986 */ /* 0x000fe2000c101904 */
[----:B------:R-:W-:Y:S05]  /*0830*/  EXIT ;  /* 0x000000000000794d */ /* 0x000fea0003800000 */
.L_x_0:
[----:B------:R-:W-:-:S00]  /*0840*/  BRA `(.L_x_0) ;  /* 0xfffffffc00fc7947 */ /* 0x000fc0000383ffff */
[----:B------:R-:W-:-:S00]  /*0850*/  NOP ;  /* 0x0000000000007918 */ /* 0x000fc00000000000 */
        /* <DEDUP_REMOVED lines=10> */
.L_x_1:


//--------------------- .nv.global.init           --------------------------
	.section	.nv.global.init,"aw",@progbits
.nv.global.init:
	.type		_$_str,@object
	.size		_$_str,(_$_str_$_2 - _$_str)
_$_str:
        /*0000*/ 	.byte	0x5f, 0x5f, 0x43, 0x55, 0x44, 0x41, 0x5f, 0x46, 0x54, 0x5a, 0x00
	.type		_$_str_$_2,@object
	.size		_$_str_$_2,(.L_1 - _$_str_$_2)
_$_str_$_2:
        /*000b*/ 	.byte	0x5f, 0x5f, 0x43, 0x55, 0x44, 0x41, 0x5f, 0x50, 0x52, 0x45, 0x43, 0x5f, 0x53, 0x51, 0x52, 0x54
        /*001b*/ 	.byte	0x00
.L_1:


//--------------------- .nv.constant0.triton_poi_fused__native_batch_norm_legit_no_training__unsafe_index_add_mul_relu_sub_12 --------------------------
	.section	.nv.constant0.triton_poi_fused__native_batch_norm_legit_no_training__unsafe_index_add_mul_relu_sub_12,"a",@progbits
	.sectionflags	@""
	.align	4
.nv.constant0.triton_poi_fused__native_batch_norm_legit_no_training__unsafe_index_add_mul_relu_sub_12:
	.zero		652
